	.headerflags	@"EF_CUDA_TEXMODE_UNIFIED EF_CUDA_64BIT_ADDRESS EF_CUDA_ACCELERATORS EF_CUDA_SM90 EF_CUDA_VIRTUAL_SM(EF_CUDA_SM90)"
	.elftype	@"ET_EXEC"


//--------------------- .nv.info                  --------------------------
	.section	.nv.info,"",@"SHT_CUDA_INFO"
	.align	4


	//----- nvinfo : EIATTR_REGCOUNT
	.align		4
        /*0000*/ 	.byte	0x04, 0x2f
        /*0002*/ 	.short	(.L_1 - .L_0)
	.align		4
.L_0:
        /*0004*/ 	.word	index@(triton_poi_fused_convolution_relu_3)
        /*0008*/ 	.word	0x0000003e


	//----- nvinfo : EIATTR_MIN_STACK_SIZE
	.align		4
.L_1:
        /*000c*/ 	.byte	0x04, 0x12
        /*000e*/ 	.short	(.L_3 - .L_2)
	.align		4
.L_2:
        /*0010*/ 	.word	index@(triton_poi_fused_convolution_relu_3)
        /*0014*/ 	.word	0x00000000


	//----- nvinfo : EIATTR_FRAME_SIZE
	.align		4
.L_3:
        /*0018*/ 	.byte	0x04, 0x11
        /*001a*/ 	.short	(.L_5 - .L_4)
	.align		4
.L_4:
        /*001c*/ 	.word	index@(triton_poi_fused_convolution_relu_3)
        /*0020*/ 	.word	0x00000000


	//----- nvinfo : EIATTR_MIN_STACK_SIZE
	.align		4
.L_5:
        /*0024*/ 	.byte	0x04, 0x12
        /*0026*/ 	.short	(.L_7 - .L_6)
	.align		4
.L_6:
        /*0028*/ 	.word	index@(triton_poi_fused_convolution_relu_3)
        /*002c*/ 	.word	0x00000000
.L_7:


//--------------------- .nv.info.triton_poi_fused_convolution_relu_3 --------------------------
	.section	.nv.info.triton_poi_fused_convolution_relu_3,"",@"SHT_CUDA_INFO"
	.sectionflags	@""
	.align	4


	//----- nvinfo : EIATTR_CUDA_API_VERSION
	.align		4
        /*0000*/ 	.byte	0x04, 0x37
        /*0002*/ 	.short	(.L_9 - .L_8)
.L_8:
        /*0004*/ 	.word	0x0000007c


	//----- nvinfo : EIATTR_KPARAM_INFO
	.align		4
.L_9:
        /*0008*/ 	.byte	0x04, 0x17
        /*000a*/ 	.short	(.L_11 - .L_10)
.L_10:
        /*000c*/ 	.word	0x00000000
        /*0010*/ 	.short	0x0005
        /*0012*/ 	.short	0x0024
        /*0014*/ 	.byte	0x00, 0xf0, 0x11, 0x00


	//----- nvinfo : EIATTR_KPARAM_INFO
	.align		4
.L_11:
        /*0018*/ 	.byte	0x04, 0x17
        /*001a*/ 	.short	(.L_13 - .L_12)
.L_12:
        /*001c*/ 	.word	0x00000000
        /*0020*/ 	.short	0x0004
        /*0022*/ 	.short	0x0020
        /*0024*/ 	.byte	0x00, 0xf0, 0x11, 0x00


	//----- nvinfo : EIATTR_KPARAM_INFO
	.align		4
.L_13:
        /*0028*/ 	.byte	0x04, 0x17
        /*002a*/ 	.short	(.L_15 - .L_14)
.L_14:
        /*002c*/ 	.word	0x00000000
        /*0030*/ 	.short	0x0003
        /*0032*/ 	.short	0x0018
        /*0034*/ 	.byte	0x00, 0xf4, 0x21, 0x00


	//----- nvinfo : EIATTR_KPARAM_INFO
	.align		4
.L_15:
        /*0038*/ 	.byte	0x04, 0x17
        /*003a*/ 	.short	(.L_17 - .L_16)
.L_16:
        /*003c*/ 	.word	0x00000000
        /*0040*/ 	.short	0x0002
        /*0042*/ 	.short	0x0010
        /*0044*/ 	.byte	0x00, 0xf4, 0x21, 0x00


	//----- nvinfo : EIATTR_KPARAM_INFO
	.align		4
.L_17:
        /*0048*/ 	.byte	0x04, 0x17
        /*004a*/ 	.short	(.L_19 - .L_18)
.L_18:
        /*004c*/ 	.word	0x00000000
        /*0050*/ 	.short	0x0001
        /*0052*/ 	.short	0x0008
        /*0054*/ 	.byte	0x00, 0xf4, 0x21, 0x00


	//----- nvinfo : EIATTR_KPARAM_INFO
	.align		4
.L_19:
        /*0058*/ 	.byte	0x04, 0x17
        /*005a*/ 	.short	(.L_21 - .L_20)
.L_20:
        /*005c*/ 	.word	0x00000000
        /*0060*/ 	.short	0x0000
        /*0062*/ 	.short	0x0000
        /*0064*/ 	.byte	0x00, 0xf4, 0x21, 0x00


	//----- nvinfo : EIATTR_SPARSE_MMA_MASK
	.align		4
.L_21:
        /*0068*/ 	.byte	0x03, 0x50
        /*006a*/ 	.short	0x0000


	//----- nvinfo : EIATTR_MAXREG_COUNT
	.align		4
        /*006c*/ 	.byte	0x03, 0x1b
        /*006e*/ 	.short	0x00ff


	//----- nvinfo : EIATTR_EXIT_INSTR_OFFSETS
	.align		4
        /*0070*/ 	.byte	0x04, 0x1c
        /*0072*/ 	.short	(.L_23 - .L_22)


	//   ....[0]....
.L_22:
        /*0074*/ 	.word	0x00000f00


	//   ....[1]....
        /*0078*/ 	.word	0x00000f20


	//----- nvinfo : EIATTR_REQNTID
	.align		4
.L_23:
        /*007c*/ 	.byte	0x04, 0x10
        /*007e*/ 	.short	(.L_25 - .L_24)
.L_24:
        /*0080*/ 	.word	0x00000100
        /*0084*/ 	.word	0x00000001
        /*0088*/ 	.word	0x00000001


	//----- nvinfo : EIATTR_CBANK_PARAM_SIZE
	.align		4
.L_25:
        /*008c*/ 	.byte	0x03, 0x19
        /*008e*/ 	.short	0x0028


	//----- nvinfo : EIATTR_PARAM_CBANK
	.align		4
        /*0090*/ 	.byte	0x04, 0x0a
        /*0092*/ 	.short	(.L_27 - .L_26)
	.align		4
.L_26:
        /*0094*/ 	.word	index@(.nv.constant0.triton_poi_fused_convolution_relu_3)
        /*0098*/ 	.short	0x0210
        /*009a*/ 	.short	0x0028


	//----- nvinfo : EIATTR_SW_WAR
	.align		4
.L_27:
        /*009c*/ 	.byte	0x04, 0x36
        /*009e*/ 	.short	(.L_29 - .L_28)
.L_28:
        /*00a0*/ 	.word	0x00000008
.L_29:


//--------------------- .nv.callgraph             --------------------------
	.section	.nv.callgraph,"",@"SHT_CUDA_CALLGRAPH"
	.align	4
	.sectionentsize	8
	.align		4
        /*0000*/ 	.word	0x00000000
	.align		4
        /*0004*/ 	.word	0xffffffff
	.align		4
        /*0008*/ 	.word	0x00000000
	.align		4
        /*000c*/ 	.word	0xfffffffe
	.align		4
        /*0010*/ 	.word	0x00000000
	.align		4
        /*0014*/ 	.word	0xfffffffd
	.align		4
        /*0018*/ 	.word	0x00000000
	.align		4
        /*001c*/ 	.word	0xfffffffc


//--------------------- .text.triton_poi_fused_convolution_relu_3 --------------------------
	.section	.text.triton_poi_fused_convolution_relu_3,"ax",@progbits
	.sectionflags	@"SHF_BARRIERS=1"
	.align	128
        .global         triton_poi_fused_convolution_relu_3
        .type           triton_poi_fused_convolution_relu_3,@function
        .size           triton_poi_fused_convolution_relu_3,(.L_x_1 - triton_poi_fused_convolution_relu_3)
        .other          triton_poi_fused_convolution_relu_3,@"STO_CUDA_ENTRY STV_DEFAULT"
triton_poi_fused_convolution_relu_3:
.text.triton_poi_fused_convolution_relu_3:
[----:B------:R-:W0:Y:S01]  /*0000*/  LDC R1, c[0x0][0x28] ;  /* 0x00000a00ff017b82 */ /* 0x000e220000000800 */
[----:B------:R-:W1:Y:S07]  /*0010*/  S2R R23, SR_TID.X ;  /* 0x0000000000177919 */ /* 0x000e6e0000002100 */
[----:B------:R-:W2:Y:S01]  /*0020*/  LDC.64 R24, c[0x0][0x210] ;  /* 0x00008400ff187b82 */ /* 0x000ea20000000a00 */
[----:B------:R-:W-:Y:S02]  /*0030*/  CS2R R8, SRZ ;  /* 0x0000000000087805 */ /* 0x000fe4000001ff00 */
[----:B------:R-:W-:Y:S01]  /*0040*/  CS2R R10, SRZ ;  /* 0x00000000000a7805 */ /* 0x000fe2000001ff00 */
[----:B------:R-:W3:Y:S01]  /*0050*/  S2R R36, SR_CTAID.Y ;  /* 0x0000000000247919 */ /* 0x000ee20000002600 */
[----:B------:R-:W-:Y:S01]  /*0060*/  CS2R R6, SRZ ;  /* 0x0000000000067805 */ /* 0x000fe2000001ff00 */
[----:B------:R-:W-:Y:S01]  /*0070*/  ULDC.64 UR6, c[0x0][0x208] ;  /* 0x0000820000067ab9 */ /* 0x000fe20000000a00 */
[----:B------:R-:W4:Y:S01]  /*0080*/  S2R R5, SR_CTAID.X ;  /* 0x0000000000057919 */ /* 0x000f220000002500 */
[----:B-1----:R-:W-:Y:S01]  /*0090*/  IMAD.SHL.U32 R2, R23, 0x4, RZ ;  /* 0x0000000417027824 */ /* 0x002fe200078e00ff */
[----:B------:R-:W-:-:S04]  /*00a0*/  SHF.R.U32.HI R22, RZ, 0x6, R23 ;  /* 0x00000006ff167819 */ /* 0x000fc80000011617 */
[----:B------:R-:W-:Y:S02]  /*00b0*/  LOP3.LUT R21, R2, 0xfc, RZ, 0xc0, !PT ;  /* 0x000000fc02157812 */ /* 0x000fe400078ec0ff */
[----:B------:R-:W-:Y:S02]  /*00c0*/  SGXT.U32 R22, R22, 0x2 ;  /* 0x000000021616781a */ /* 0x000fe40000000000 */
[----:B---3--:R-:W-:-:S04]  /*00d0*/  PRMT R0, R21, 0x6540, R36 ;  /* 0x0000654015007816 */ /* 0x008fc80000000024 */
[C---:B------:R-:W-:Y:S01]  /*00e0*/  ISETP.GE.AND P0, PT, R0.reuse, 0x300, PT ;  /* 0x000003000000780c */ /* 0x040fe20003f06270 */
[----:B------:R-:W-:-:S05]  /*00f0*/  IMAD.HI R3, R0, 0x2aaaaaab, RZ ;  /* 0x2aaaaaab00037827 */ /* 0x000fca00078e02ff */
[----:B------:R-:W-:-:S04]  /*0100*/  SHF.R.U32.HI R4, RZ, 0x1f, R3 ;  /* 0x0000001fff047819 */ /* 0x000fc80000011603 */
[----:B------:R-:W-:-:S05]  /*0110*/  LEA.HI.SX32 R3, R3, R4, 0x1b ;  /* 0x0000000403037211 */ /* 0x000fca00078fdaff */
[----:B------:R-:W-:-:S04]  /*0120*/  IMAD R4, R3, -0xc0, R0 ;  /* 0xffffff4003047824 */ /* 0x000fc800078e0200 */
[----:B------:R-:W-:Y:S02]  /*0130*/  IMAD R13, R3, 0xc0000, R4 ;  /* 0x000c0000030d7824 */ /* 0x000fe400078e0204 */
[----:B----4-:R-:W-:Y:S01]  /*0140*/  IMAD.SHL.U32 R3, R5, 0x10, RZ ;  /* 0x0000001005037824 */ /* 0x010fe200078e00ff */
[----:B------:R-:W-:-:S04]  /*0150*/  CS2R R4, SRZ ;  /* 0x0000000000047805 */ /* 0x000fc8000001ff00 */
[----:B------:R-:W-:Y:S02]  /*0160*/  LOP3.LUT R40, R3, R22, RZ, 0xfc, !PT ;  /* 0x0000001603287212 */ /* 0x000fe400078efcff */
[----:B------:R-:W-:Y:S02]  /*0170*/  LOP3.LUT R0, R3, 0x4, R22, 0xfe, !PT ;  /* 0x0000000403007812 */ /* 0x000fe400078efe16 */
[----:B------:R-:W-:Y:S01]  /*0180*/  LOP3.LUT R41, R3, 0x8, R22, 0xfe, !PT ;  /* 0x0000000803297812 */ /* 0x000fe200078efe16 */
[--C-:B------:R-:W-:Y:S01]  /*0190*/  IMAD R40, R40, 0xc0, R13.reuse ;  /* 0x000000c028287824 */ /* 0x100fe200078e020d */
[----:B------:R-:W-:Y:S01]  /*01a0*/  LOP3.LUT R42, R3, 0xc, R22, 0xfe, !PT ;  /* 0x0000000c032a7812 */ /* 0x000fe200078efe16 */
[----:B------:R-:W-:Y:S02]  /*01b0*/  IMAD R0, R0, 0xc0, R13 ;  /* 0x000000c000007824 */ /* 0x000fe400078e020d */
[----:B--2---:R-:W-:Y:S01]  /*01c0*/  IMAD.WIDE R26, R40, 0x4, R24 ;  /* 0x00000004281a7825 */ /* 0x004fe200078e0218 */
[----:B------:R-:W-:-:S03]  /*01d0*/  CS2R R14, SRZ ;  /* 0x00000000000e7805 */ /* 0x000fc6000001ff00 */
[----:B------:R-:W-:Y:S01]  /*01e0*/  IMAD.WIDE R28, R0, 0x4, R24 ;  /* 0x00000004001c7825 */ /* 0x000fe200078e0218 */
[----:B------:R1:W2:Y:S03]  /*01f0*/  @!P0 LDG.E.EL.128 R8, desc[UR6][R26.64] ;  /* 0x000000061a088981 */ /* 0x0002a6000c2e1d00 */
[--C-:B------:R-:W-:Y:S01]  /*0200*/  IMAD R41, R41, 0xc0, R13.reuse ;  /* 0x000000c029297824 */ /* 0x100fe200078e020d */
[----:B------:R3:W4:Y:S01]  /*0210*/  @!P0 LDG.E.EL.128 R4, desc[UR6][R28.64] ;  /* 0x000000061c048981 */ /* 0x000722000c2e1d00 */
[----:B------:R-:W-:Y:S01]  /*0220*/  IMAD R42, R42, 0xc0, R13 ;  /* 0x000000c02a2a7824 */ /* 0x000fe200078e020d */
[----:B------:R-:W-:Y:S01]  /*0230*/  CS2R R12, SRZ ;  /* 0x00000000000c7805 */ /* 0x000fe2000001ff00 */
[--C-:B------:R-:W-:Y:S01]  /*0240*/  IMAD.WIDE R30, R41, 0x4, R24.reuse ;  /* 0x00000004291e7825 */ /* 0x100fe200078e0218 */
[----:B------:R-:W-:Y:S02]  /*0250*/  CS2R R16, SRZ ;  /* 0x0000000000107805 */ /* 0x000fe4000001ff00 */
[----:B------:R-:W-:Y:S01]  /*0260*/  CS2R R18, SRZ ;  /* 0x0000000000127805 */ /* 0x000fe2000001ff00 */
[----:B-1----:R-:W-:Y:S01]  /*0270*/  IMAD.WIDE R26, R42, 0x4, R24 ;  /* 0x000000042a1a7825 */ /* 0x002fe200078e0218 */
[----:B------:R-:W5:Y:S01]  /*0280*/  @!P0 LDG.E.EL.128 R12, desc[UR6][R30.64] ;  /* 0x000000061e0c8981 */ /* 0x000f62000c2e1d00 */
[----:B------:R-:W1:Y:S03]  /*0290*/  S2UR UR5, SR_CgaCtaId ;  /* 0x00000000000579c3 */ /* 0x000e660000008800 */
[----:B------:R1:W4:Y:S01]  /*02a0*/  @!P0 LDG.E.EL.128 R16, desc[UR6][R26.64] ;  /* 0x000000061a108981 */ /* 0x000322000c2e1d00 */
[C---:B------:R-:W-:Y:S01]  /*02b0*/  PRMT R20, R23.reuse, 0x6540, R36 ;  /* 0x0000654017147816 */ /* 0x040fe20000000024 */
[----:B------:R-:W-:Y:S01]  /*02c0*/  IMAD.SHL.U32 R32, R23, 0x40, RZ ;  /* 0x0000004017207824 */ /* 0x000fe200078e00ff */
[----:B------:R-:W-:-:S02]  /*02d0*/  UMOV UR4, 0x400 ;  /* 0x0000040000047882 */ /* 0x000fc40000000000 */
[----:B------:R-:W1:Y:S01]  /*02e0*/  LDC.64 R24, c[0x0][0x218] ;  /* 0x00008600ff187b82 */ /* 0x000e620000000a00 */
[----:B---3--:R-:W-:-:S05]  /*02f0*/  IMAD.HI R28, R20, 0x2aaaaaab, RZ ;  /* 0x2aaaaaab141c7827 */ /* 0x008fca00078e02ff */
[----:B------:R-:W-:Y:S02]  /*0300*/  SHF.R.U32.HI R29, RZ, 0x1f, R28 ;  /* 0x0000001fff1d7819 */ /* 0x000fe4000001161c */
[----:B------:R-:W-:Y:S02]  /*0310*/  LOP3.LUT R33, R32, 0xfc0, RZ, 0xc0, !PT ;  /* 0x00000fc020217812 */ /* 0x000fe400078ec0ff */
[----:B------:R-:W-:Y:S02]  /*0320*/  LEA.HI R29, R28, R29, RZ, 0x1b ;  /* 0x0000001d1c1d7211 */ /* 0x000fe400078fd8ff */
[----:B------:R-:W-:Y:S01]  /*0330*/  ISETP.GE.AND P1, PT, R20, 0x300, PT ;  /* 0x000003001400780c */ /* 0x000fe20003f26270 */
[----:B01----:R-:W-:Y:S02]  /*0340*/  UPRMT UR4, UR5, 0x654, UR4 ;  /* 0x0000065405047896 */ /* 0x003fe40008000004 */
[----:B------:R-:W-:Y:S01]  /*0350*/  IMAD R29, R29, -0xc0, R20 ;  /* 0xffffff401d1d7824 */ /* 0x000fe200078e0214 */
[----:B------:R-:W-:-:S02]  /*0360*/  LOP3.LUT R20, R33, 0x10, RZ, 0xfc, !PT ;  /* 0x0000001021147812 */ /* 0x000fc400078efcff */
[C---:B------:R-:W-:Y:S02]  /*0370*/  LOP3.LUT R26, R33.reuse, 0x20, RZ, 0xfc, !PT ;  /* 0x00000020211a7812 */ /* 0x040fe400078efcff */
[C---:B------:R-:W-:Y:S02]  /*0380*/  LOP3.LUT R22, R33.reuse, R22, RZ, 0xfc, !PT ;  /* 0x0000001621167212 */ /* 0x040fe400078efcff */
[C---:B------:R-:W-:Y:S02]  /*0390*/  LOP3.LUT R28, R33.reuse, 0x30, RZ, 0xfc, !PT ;  /* 0x00000030211c7812 */ /* 0x040fe400078efcff */
[----:B------:R-:W-:Y:S02]  /*03a0*/  LEA.HI R33, R33, UR4, RZ, 0x1e ;  /* 0x0000000421217c11 */ /* 0x000fe4000f8ff0ff */
[----:B------:R-:W-:Y:S02]  /*03b0*/  LEA.HI R27, R20, UR4, RZ, 0x1e ;  /* 0x00000004141b7c11 */ /* 0x000fe4000f8ff0ff */
[----:B------:R-:W-:-:S02]  /*03c0*/  LEA.HI R31, R26, UR4, RZ, 0x1e ;  /* 0x000000041a1f7c11 */ /* 0x000fc4000f8ff0ff */
[----:B------:R-:W-:Y:S01]  /*03d0*/  LEA.HI R35, R28, UR4, RZ, 0x1e ;  /* 0x000000041c237c11 */ /* 0x000fe2000f8ff0ff */
[C---:B------:R-:W-:Y:S02]  /*03e0*/  IMAD R33, R22.reuse, 0x4, R33 ;  /* 0x0000000416217824 */ /* 0x040fe400078e0221 */
[C---:B------:R-:W-:Y:S02]  /*03f0*/  IMAD R28, R22.reuse, 0x4, R27 ;  /* 0x00000004161c7824 */ /* 0x040fe400078e021b */
[C---:B------:R-:W-:Y:S02]  /*0400*/  IMAD R31, R22.reuse, 0x4, R31 ;  /* 0x00000004161f7824 */ /* 0x040fe400078e021f */
[----:B------:R-:W-:Y:S02]  /*0410*/  IMAD R30, R22, 0x4, R35 ;  /* 0x00000004161e7824 */ /* 0x000fe400078e0223 */
[----:B------:R-:W-:Y:S02]  /*0420*/  IMAD.MOV.U32 R20, RZ, RZ, RZ ;  /* 0x000000ffff147224 */ /* 0x000fe400078e00ff */
[----:B------:R-:W-:Y:S01]  /*0430*/  IMAD.WIDE R24, R29, 0x4, R24 ;  /* 0x000000041d187825 */ /* 0x000fe200078e0218 */
[----:B--2---:R-:W-:Y:S04]  /*0440*/  STS [R33], R8 ;  /* 0x0000000821007388 */ /* 0x004fe80000000800 */
[----:B------:R-:W-:Y:S04]  /*0450*/  STS [R28+0x40], R9 ;  /* 0x000040091c007388 */ /* 0x000fe80000000800 */
[----:B------:R-:W-:Y:S04]  /*0460*/  STS [R31+0x80], R10 ;  /* 0x0000800a1f007388 */ /* 0x000fe80000000800 */
[----:B------:R-:W-:Y:S04]  /*0470*/  STS [R30+0xc0], R11 ;  /* 0x0000c00b1e007388 */ /* 0x000fe80000000800 */
[----:B----4-:R-:W-:Y:S04]  /*0480*/  STS [R33+0x10], R4 ;  /* 0x0000100421007388 */ /* 0x010fe80000000800 */
[----:B------:R-:W-:Y:S04]  /*0490*/  STS [R28+0x50], R5 ;  /* 0x000050051c007388 */ /* 0x000fe80000000800 */
[----:B------:R-:W-:Y:S04]  /*04a0*/  STS [R31+0x90], R6 ;  /* 0x000090061f007388 */ /* 0x000fe80000000800 */
[----:B------:R-:W-:Y:S04]  /*04b0*/  STS [R30+0xd0], R7 ;  /* 0x0000d0071e007388 */ /* 0x000fe80000000800 */
[----:B-----5:R-:W-:Y:S04]  /*04c0*/  STS [R33+0x20], R12 ;  /* 0x0000200c21007388 */ /* 0x020fe80000000800 */
[----:B------:R-:W-:Y:S04]  /*04d0*/  STS [R28+0x60], R13 ;  /* 0x0000600d1c007388 */ /* 0x000fe80000000800 */
[----:B------:R-:W-:Y:S04]  /*04e0*/  STS [R31+0xa0], R14 ;  /* 0x0000a00e1f007388 */ /* 0x000fe80000000800 */
[----:B------:R-:W-:Y:S04]  /*04f0*/  STS [R30+0xe0], R15 ;  /* 0x0000e00f1e007388 */ /* 0x000fe80000000800 */
[----:B------:R-:W-:Y:S04]  /*0500*/  STS [R33+0x30], R16 ;  /* 0x0000301021007388 */ /* 0x000fe80000000800 */
[----:B------:R-:W-:Y:S04]  /*0510*/  STS [R28+0x70], R17 ;  /* 0x000070111c007388 */ /* 0x000fe80000000800 */
[----:B------:R-:W-:Y:S04]  /*0520*/  STS [R31+0xb0], R18 ;  /* 0x0000b0121f007388 */ /* 0x000fe80000000800 */
[----:B------:R-:W-:Y:S01]  /*0530*/  STS [R30+0xf0], R19 ;  /* 0x0000f0131e007388 */ /* 0x000fe20000000800 */
[----:B------:R-:W-:Y:S06]  /*0540*/  BAR.SYNC.DEFER_BLOCKING 0x0 ;  /* 0x0000000000007b1d */ /* 0x000fec0000010000 */
[----:B------:R0:W2:Y:S01]  /*0550*/  @!P1 LDG.E.EL R20, desc[UR6][R24.64] ;  /* 0x0000000618149981 */ /* 0x0000a2000c2e1900 */
[----:B------:R-:W-:-:S04]  /*0560*/  LOP3.LUT R26, R2, 0x3fc, RZ, 0xc0, !PT ;  /* 0x000003fc021a7812 */ /* 0x000fc800078ec0ff */
[C---:B------:R-:W-:Y:S02]  /*0570*/  LOP3.LUT R27, R26.reuse, 0x400, RZ, 0xfc, !PT ;  /* 0x000004001a1b7812 */ /* 0x040fe400078efcff */
[C---:B------:R-:W-:Y:S02]  /*0580*/  LOP3.LUT R29, R26.reuse, 0x800, RZ, 0xfc, !PT ;  /* 0x000008001a1d7812 */ /* 0x040fe400078efcff */
[----:B------:R-:W-:Y:S02]  /*0590*/  LOP3.LUT R32, R26, 0xc00, RZ, 0xfc, !PT ;  /* 0x00000c001a207812 */ /* 0x000fe400078efcff */
[----:B------:R-:W-:Y:S02]  /*05a0*/  SHF.R.U32.HI R27, RZ, 0x2, R27 ;  /* 0x00000002ff1b7819 */ /* 0x000fe4000001161b */
[----:B------:R-:W-:Y:S02]  /*05b0*/  SHF.R.U32.HI R29, RZ, 0x2, R29 ;  /* 0x00000002ff1d7819 */ /* 0x000fe4000001161d */
[----:B------:R-:W-:-:S02]  /*05c0*/  SHF.R.U32.HI R32, RZ, 0x2, R32 ;  /* 0x00000002ff207819 */ /* 0x000fc40000011620 */
[----:B------:R-:W-:Y:S02]  /*05d0*/  SHF.R.U32.HI R37, RZ, 0x2, R23 ;  /* 0x00000002ff257819 */ /* 0x000fe40000011617 */
[C---:B------:R-:W-:Y:S02]  /*05e0*/  LOP3.LUT R22, R23.reuse, 0xff, RZ, 0xc0, !PT ;  /* 0x000000ff17167812 */ /* 0x040fe400078ec0ff */
[----:B------:R-:W-:Y:S02]  /*05f0*/  LOP3.LUT R23, R23, 0xfc, RZ, 0xc0, !PT ;  /* 0x000000fc17177812 */ /* 0x000fe400078ec0ff */
[----:B------:R-:W-:Y:S02]  /*0600*/  LOP3.LUT R27, R27, 0x1fc, RZ, 0xc0, !PT ;  /* 0x000001fc1b1b7812 */ /* 0x000fe400078ec0ff */
[----:B------:R-:W-:Y:S02]  /*0610*/  LOP3.LUT R29, R29, 0x2fc, RZ, 0xc0, !PT ;  /* 0x000002fc1d1d7812 */ /* 0x000fe400078ec0ff */
[----:B------:R-:W-:Y:S01]  /*0620*/  LOP3.LUT R32, R32, 0x3fc, RZ, 0xc0, !PT ;  /* 0x000003fc20207812 */ /* 0x000fe200078ec0ff */
[----:B------:R-:W-:-:S02]  /*0630*/  VIADD R23, R23, UR4 ;  /* 0x0000000417177c36 */ /* 0x000fc40008000000 */
[----:B------:R-:W-:Y:S02]  /*0640*/  VIADD R27, R27, UR4 ;  /* 0x000000041b1b7c36 */ /* 0x000fe40008000000 */
[----:B------:R-:W-:Y:S02]  /*0650*/  VIADD R29, R29, UR4 ;  /* 0x000000041d1d7c36 */ /* 0x000fe40008000000 */
[----:B0-----:R-:W-:Y:S02]  /*0660*/  VIADD R25, R32, UR4 ;  /* 0x0000000420197c36 */ /* 0x001fe40008000000 */
[C---:B------:R-:W-:Y:S02]  /*0670*/  IMAD R23, R26.reuse, 0x4, R23 ;  /* 0x000000041a177824 */ /* 0x040fe400078e0217 */
[C---:B------:R-:W-:Y:S02]  /*0680*/  IMAD R38, R26.reuse, 0x4, R27 ;  /* 0x000000041a267824 */ /* 0x040fe400078e021b */
[C---:B------:R-:W-:Y:S01]  /*0690*/  IMAD R44, R26.reuse, 0x4, R29 ;  /* 0x000000041a2c7824 */ /* 0x040fe200078e021d */
[----:B------:R-:W-:Y:S01]  /*06a0*/  LDS R24, [R23] ;  /* 0x0000000017187984 */ /* 0x000fe20000000800 */
[----:B------:R-:W-:-:S03]  /*06b0*/  IMAD R46, R26, 0x4, R25 ;  /* 0x000000041a2e7824 */ /* 0x000fc600078e0219 */
[----:B------:R-:W-:Y:S04]  /*06c0*/  LDS R25, [R23+0x4] ;  /* 0x0000040017197984 */ /* 0x000fe80000000800 */
[----:B------:R-:W-:Y:S04]  /*06d0*/  LDS R26, [R23+0x8] ;  /* 0x00000800171a7984 */ /* 0x000fe80000000800 */
[----:B------:R-:W-:Y:S04]  /*06e0*/  LDS R27, [R23+0xc] ;  /* 0x00000c00171b7984 */ /* 0x000fe80000000800 */
[----:B------:R-:W-:Y:S04]  /*06f0*/  LDS R51, [R38+0x1000] ;  /* 0x0010000026337984 */ /* 0x000fe80000000800 */
[----:B------:R-:W-:Y:S04]  /*0700*/  LDS R49, [R38+0x1004] ;  /* 0x0010040026317984 */ /* 0x000fe80000000800 */
[----:B------:R-:W-:Y:S04]  /*0710*/  LDS R31, [R38+0x1008] ;  /* 0x00100800261f7984 */ /* 0x000fe80000000800 */
[----:B------:R0:W-:Y:S04]  /*0720*/  LDS R29, [R38+0x100c] ;  /* 0x00100c00261d7984 */ /* 0x0001e80000000800 */
[----:B------:R-:W-:Y:S04]  /*0730*/  LDS R28, [R44+0x2000] ;  /* 0x002000002c1c7984 */ /* 0x000fe80000000800 */
[----:B------:R-:W-:Y:S04]  /*0740*/  LDS R34, [R44+0x2004] ;  /* 0x002004002c227984 */ /* 0x000fe80000000800 */
[----:B------:R-:W-:Y:S04]  /*0750*/  LDS R30, [R44+0x2008] ;  /* 0x002008002c1e7984 */ /* 0x000fe80000000800 */
[----:B------:R-:W-:Y:S04]  /*0760*/  LDS R32, [R44+0x200c] ;  /* 0x00200c002c207984 */ /* 0x000fe80000000800 */
[----:B------:R-:W-:Y:S04]  /*0770*/  LDS R45, [R46+0x3000] ;  /* 0x003000002e2d7984 */ /* 0x000fe80000000800 */
[----:B------:R-:W-:Y:S04]  /*0780*/  LDS R33, [R46+0x3004] ;  /* 0x003004002e217984 */ /* 0x000fe80000000800 */
[----:B------:R-:W-:Y:S04]  /*0790*/  LDS R43, [R46+0x3008] ;  /* 0x003008002e2b7984 */ /* 0x000fe80000000800 */
[----:B------:R-:W-:Y:S01]  /*07a0*/  LDS R35, [R46+0x300c] ;  /* 0x00300c002e237984 */ /* 0x000fe20000000800 */
[----:B------:R-:W-:Y:S01]  /*07b0*/  LEA R47, R22, UR4, 0x3 ;  /* 0x00000004162f7c11 */ /* 0x000fe2000f8e18ff */
[----:B------:R-:W-:Y:S01]  /*07c0*/  BAR.SYNC.DEFER_BLOCKING 0x0 ;  /* 0x0000000000007b1d */ /* 0x000fe20000010000 */
[----:B------:R-:W-:-:S03]  /*07d0*/  SGXT.U32 R37, R37, 0x6 ;  /* 0x000000062525781a */ /* 0x000fc60000000000 */
[----:B------:R-:W-:Y:S01]  /*07e0*/  IMAD R53, R22, -0x4, R47 ;  /* 0xfffffffc16357824 */ /* 0x000fe200078e022f */
[C---:B0-----:R-:W-:Y:S02]  /*07f0*/  LOP3.LUT R38, R37.reuse, 0x40, RZ, 0xfc, !PT ;  /* 0x0000004025267812 */ /* 0x041fe400078efcff */
[C---:B------:R-:W-:Y:S02]  /*0800*/  LOP3.LUT R39, R37.reuse, 0x80, RZ, 0xfc, !PT ;  /* 0x0000008025277812 */ /* 0x040fe400078efcff */
[C---:B------:R-:W-:Y:S02]  /*0810*/  LOP3.LUT R22, R37.reuse, 0xc0, RZ, 0xfc, !PT ;  /* 0x000000c025167812 */ /* 0x040fe400078efcff */
[----:B------:R-:W-:Y:S02]  /*0820*/  LEA R48, R37, UR4, 0x3 ;  /* 0x0000000425307c11 */ /* 0x000fe4000f8e18ff */
[----:B------:R-:W-:Y:S02]  /*0830*/  LEA R50, R38, UR4, 0x3 ;  /* 0x0000000426327c11 */ /* 0x000fe4000f8e18ff */
[----:B------:R-:W-:-:S02]  /*0840*/  LEA R52, R39, UR4, 0x3 ;  /* 0x0000000427347c11 */ /* 0x000fc4000f8e18ff */
[----:B------:R-:W-:Y:S01]  /*0850*/  LEA R22, R22, UR4, 0x3 ;  /* 0x0000000416167c11 */ /* 0x000fe2000f8e18ff */
[----:B------:R-:W0:Y:S01]  /*0860*/  LDC.64 R38, c[0x0][0x220] ;  /* 0x00008800ff267b82 */ /* 0x000e220000000a00 */
[----:B------:R-:W-:Y:S01]  /*0870*/  LEA R21, R21, UR4, 0x2 ;  /* 0x0000000415157c11 */ /* 0x000fe2000f8e10ff */
[----:B--2---:R-:W-:Y:S06]  /*0880*/  STS [R47], R20 ;  /* 0x000000142f007388 */ /* 0x004fec0000000800 */
[----:B------:R-:W-:Y:S06]  /*0890*/  BAR.SYNC.DEFER_BLOCKING 0x0 ;  /* 0x0000000000007b1d */ /* 0x000fec0000010000 */
[----:B------:R-:W1:Y:S04]  /*08a0*/  LDS R23, [R48] ;  /* 0x0000000030177984 */ /* 0x000e680000000800 */
[----:B------:R-:W2:Y:S04]  /*08b0*/  LDS R46, [R50] ;  /* 0x00000000322e7984 */ /* 0x000ea80000000800 */
[----:B------:R-:W-:Y:S04]  /*08c0*/  LDS R47, [R52] ;  /* 0x00000000342f7984 */ /* 0x000fe80000000800 */
[----:B------:R-:W-:Y:S01]  /*08d0*/  LDS R44, [R22] ;  /* 0x00000000162c7984 */ /* 0x000fe20000000800 */
[----:B------:R-:W-:Y:S06]  /*08e0*/  BAR.SYNC.DEFER_BLOCKING 0x0 ;  /* 0x0000000000007b1d */ /* 0x000fec0000010000 */
[----:B------:R3:W-:Y:S01]  /*08f0*/  STS [R53], R20 ;  /* 0x0000001435007388 */ /* 0x0007e20000000800 */
[--C-:B-1----:R-:W-:Y:S01]  /*0900*/  FADD R24, R24, R23.reuse ;  /* 0x0000001718187221 */ /* 0x102fe20000000000 */
[--C-:B------:R-:W-:Y:S01]  /*0910*/  FADD R25, R25, R23.reuse ;  /* 0x0000001719197221 */ /* 0x100fe20000000000 */
[--C-:B------:R-:W-:Y:S01]  /*0920*/  FADD R26, R26, R23.reuse ;  /* 0x000000171a1a7221 */ /* 0x100fe20000000000 */
[----:B------:R-:W-:Y:S01]  /*0930*/  FADD R27, R27, R23 ;  /* 0x000000171b1b7221 */ /* 0x000fe20000000000 */
[----:B------:R-:W-:Y:S01]  /*0940*/  BAR.SYNC.DEFER_BLOCKING 0x0 ;  /* 0x0000000000007b1d */ /* 0x000fe20000010000 */
[----:B------:R-:W-:-:S02]  /*0950*/  LOP3.LUT R48, R3, 0xc, R2, 0xf8, !PT ;  /* 0x0000000c03307812 */ /* 0x000fc400078ef802 */
[----:B------:R-:W-:-:S04]  /*0960*/  PRMT R3, R37, 0x6540, R36 ;  /* 0x0000654025037816 */ /* 0x000fc80000000024 */
[C---:B------:R-:W-:Y:S01]  /*0970*/  ISETP.GE.AND P1, PT, R3.reuse, 0x300, PT ;  /* 0x000003000300780c */ /* 0x040fe20003f26270 */
[----:B------:R-:W-:Y:S01]  /*0980*/  IMAD R3, R3, 0x1000, R48 ;  /* 0x0000100003037824 */ /* 0x000fe200078e0230 */
[----:B------:R-:W1:Y:S01]  /*0990*/  LDS.128 R20, [R21] ;  /* 0x0000000015147984 */ /* 0x000e620000000c00 */
[----:B------:R-:W-:Y:S02]  /*09a0*/  IMAD.SHL.U32 R36, R36, 0x100, RZ ;  /* 0x0000010024247824 */ /* 0x000fe400078e00ff */
[----:B0-----:R-:W-:-:S03]  /*09b0*/  IMAD.WIDE R2, R3, 0x4, R38 ;  /* 0x0000000403027825 */ /* 0x001fc600078e0226 */
[----:B---3--:R-:W-:-:S05]  /*09c0*/  LOP3.LUT R53, R36, 0x40, R37, 0xfe, !PT ;  /* 0x0000004024357812 */ /* 0x008fca00078efe25 */
[----:B------:R0:W-:Y:S01]  /*09d0*/  @!P1 STG.E.128 desc[UR6][R2.64], R24 ;  /* 0x0000001802009986 */ /* 0x0001e2000c101d06 */
[C---:B------:R-:W-:Y:S01]  /*09e0*/  ISETP.GE.AND P1, PT, R53.reuse, 0x300, PT ;  /* 0x000003003500780c */ /* 0x040fe20003f26270 */
[----:B------:R-:W-:Y:S01]  /*09f0*/  IMAD R53, R53, 0x1000, R48 ;  /* 0x0000100035357824 */ /* 0x000fe200078e0230 */
[----:B------:R-:W-:Y:S02]  /*0a00*/  LOP3.LUT R55, R36, 0x80, R37, 0xfe, !PT ;  /* 0x0000008024377812 */ /* 0x000fe400078efe25 */
[----:B------:R-:W-:Y:S02]  /*0a10*/  LOP3.LUT R37, R36, 0xc0, R37, 0xfe, !PT ;  /* 0x000000c024257812 */ /* 0x000fe400078efe25 */
[----:B------:R-:W-:Y:S01]  /*0a20*/  ISETP.GE.AND P2, PT, R55, 0x300, PT ;  /* 0x000003003700780c */ /* 0x000fe20003f46270 */
[----:B0-----:R-:W-:-:S04]  /*0a30*/  IMAD.WIDE R2, R53, 0x4, R38 ;  /* 0x0000000435027825 */ /* 0x001fc800078e0226 */
[--C-:B--2---:R-:W-:Y:S01]  /*0a40*/  FADD R24, R51, R46.reuse ;  /* 0x0000002e33187221 */ /* 0x104fe20000000000 */
[--C-:B------:R-:W-:Y:S01]  /*0a50*/  FADD R25, R49, R46.reuse ;  /* 0x0000002e31197221 */ /* 0x100fe20000000000 */
[--C-:B------:R-:W-:Y:S01]  /*0a60*/  FADD R26, R31, R46.reuse ;  /* 0x0000002e1f1a7221 */ /* 0x100fe20000000000 */
[----:B------:R-:W-:-:S05]  /*0a70*/  FADD R27, R29, R46 ;  /* 0x0000002e1d1b7221 */ /* 0x000fca0000000000 */
[----:B------:R0:W-:Y:S01]  /*0a80*/  @!P1 STG.E.128 desc[UR6][R2.64], R24 ;  /* 0x0000001802009986 */ /* 0x0001e2000c101d06 */
[C---:B-1----:R-:W-:Y:S01]  /*0a90*/  FSETP.GEU.AND P5, PT, R21.reuse, -R9, PT ;  /* 0x800000091500720b */ /* 0x042fe20003fae000 */
[C---:B------:R-:W-:Y:S01]  /*0aa0*/  FADD R9, R21.reuse, R9 ;  /* 0x0000000915097221 */ /* 0x040fe20000000000 */
[C---:B------:R-:W-:Y:S01]  /*0ab0*/  FSETP.GEU.AND P6, PT, R21.reuse, -R5, PT ;  /* 0x800000051500720b */ /* 0x040fe20003fce000 */
[----:B------:R-:W-:Y:S01]  /*0ac0*/  FADD R5, R21, R5 ;  /* 0x0000000515057221 */ /* 0x000fe20000000000 */
[----:B------:R-:W-:Y:S01]  /*0ad0*/  IMAD R57, R55, 0x1000, R48 ;  /* 0x0000100037397824 */ /* 0x000fe200078e0230 */
[C---:B------:R-:W-:Y:S01]  /*0ae0*/  FSETP.GEU.AND P4, PT, R20.reuse, -R4, PT ;  /* 0x800000041400720b */ /* 0x040fe20003f8e000 */
[----:B------:R-:W-:Y:S01]  /*0af0*/  FADD R4, R20, R4 ;  /* 0x0000000414047221 */ /* 0x000fe20000000000 */
[----:B------:R-:W-:Y:S01]  /*0b00*/  SEL R9, R9, RZ, P5 ;  /* 0x000000ff09097207 */ /* 0x000fe20002800000 */
[----:B0-----:R-:W0:Y:S01]  /*0b10*/  LDC.64 R2, c[0x0][0x228] ;  /* 0x00008a00ff027b82 */ /* 0x001e220000000a00 */
[----:B------:R-:W-:-:S02]  /*0b20*/  SEL R5, R5, RZ, P6 ;  /* 0x000000ff05057207 */ /* 0x000fc40003000000 */
[C---:B------:R-:W-:Y:S01]  /*0b30*/  FSETP.GEU.AND P5, PT, R22.reuse, -R10, PT ;  /* 0x8000000a1600720b */ /* 0x040fe20003fae000 */
[C---:B------:R-:W-:Y:S01]  /*0b40*/  FADD R10, R22.reuse, R10 ;  /* 0x0000000a160a7221 */ /* 0x040fe20000000000 */
[C---:B------:R-:W-:Y:S01]  /*0b50*/  FSETP.GEU.AND P6, PT, R22.reuse, -R6, PT ;  /* 0x800000061600720b */ /* 0x040fe20003fce000 */
[C---:B------:R-:W-:Y:S01]  /*0b60*/  IMAD R59, R37.reuse, 0x1000, R48 ;  /* 0x00001000253b7824 */ /* 0x040fe200078e0230 */
[----:B------:R-:W-:Y:S01]  /*0b70*/  ISETP.GE.AND P3, PT, R37, 0x300, PT ;  /* 0x000003002500780c */ /* 0x000fe20003f66270 */
[----:B------:R-:W-:Y:S01]  /*0b80*/  FADD R6, R22, R6 ;  /* 0x0000000616067221 */ /* 0x000fe20000000000 */
[----:B------:R-:W-:-:S04]  /*0b90*/  IMAD.WIDE R36, R57, 0x4, R38 ;  /* 0x0000000439247825 */ /* 0x000fc800078e0226 */
[--C-:B------:R-:W-:Y:S01]  /*0ba0*/  FADD R28, R28, R47.reuse ;  /* 0x0000002f1c1c7221 */ /* 0x100fe20000000000 */
[--C-:B------:R-:W-:Y:S01]  /*0bb0*/  FADD R29, R34, R47.reuse ;  /* 0x0000002f221d7221 */ /* 0x100fe20000000000 */
[--C-:B------:R-:W-:Y:S01]  /*0bc0*/  FADD R31, R32, R47.reuse ;  /* 0x0000002f201f7221 */ /* 0x100fe20000000000 */
[----:B------:R-:W-:Y:S01]  /*0bd0*/  FADD R30, R30, R47 ;  /* 0x0000002f1e1e7221 */ /* 0x000fe20000000000 */
[----:B------:R-:W-:Y:S01]  /*0be0*/  FADD R34, R43, R44 ;  /* 0x0000002c2b227221 */ /* 0x000fe20000000000 */
[C---:B------:R-:W-:Y:S01]  /*0bf0*/  FSETP.GEU.AND P1, PT, R20.reuse, -R12, PT ;  /* 0x8000000c1400720b */ /* 0x040fe20003f2e000 */
[----:B------:R-:W-:Y:S01]  /*0c00*/  FADD R43, R20, R12 ;  /* 0x0000000c142b7221 */ /* 0x000fe20000000000 */
[----:B------:R-:W-:Y:S01]  /*0c10*/  SEL R4, R4, RZ, P4 ;  /* 0x000000ff04047207 */ /* 0x000fe20002000000 */
[C---:B------:R-:W-:Y:S01]  /*0c20*/  FADD R26, R21.reuse, R13 ;  /* 0x0000000d151a7221 */ /* 0x040fe20000000000 */
[----:B------:R-:W-:Y:S01]  /*0c30*/  FSETP.GEU.AND P4, PT, R21, -R13, PT ;  /* 0x8000000d1500720b */ /* 0x000fe20003f8e000 */
[C---:B------:R-:W-:Y:S01]  /*0c40*/  FADD R12, R23.reuse, R11 ;  /* 0x0000000b170c7221 */ /* 0x040fe20000000000 */
[----:B------:R-:W-:Y:S01]  /*0c50*/  SEL R10, R10, RZ, P5 ;  /* 0x000000ff0a0a7207 */ /* 0x000fe20002800000 */
[C---:B------:R-:W-:Y:S01]  /*0c60*/  FADD R13, R23.reuse, R7 ;  /* 0x00000007170d7221 */ /* 0x040fe20000000000 */
[----:B------:R-:W-:Y:S01]  /*0c70*/  SEL R6, R6, RZ, P6 ;  /* 0x000000ff06067207 */ /* 0x000fe20003000000 */
[----:B------:R1:W-:Y:S01]  /*0c80*/  @!P2 STG.E.128 desc[UR6][R36.64], R28 ;  /* 0x0000001c2400a986 */ /* 0x0003e2000c101d06 */
[----:B------:R-:W-:-:S02]  /*0c90*/  FSETP.GEU.AND P5, PT, R23, -R11, PT ;  /* 0x8000000b1700720b */ /* 0x000fc40003fae000 */
[----:B------:R-:W-:Y:S01]  /*0ca0*/  FSETP.GEU.AND P6, PT, R23, -R7, PT ;  /* 0x800000071700720b */ /* 0x000fe20003fce000 */
[----:B------:R-:W-:Y:S01]  /*0cb0*/  IMAD.WIDE R38, R59, 0x4, R38 ;  /* 0x000000043b267825 */ /* 0x000fe200078e0226 */
[----:B------:R-:W-:-:S03]  /*0cc0*/  FSETP.GEU.AND P2, PT, R20, -R8, PT ;  /* 0x800000081400720b */ /* 0x000fc60003f4e000 */
[--C-:B------:R-:W-:Y:S01]  /*0cd0*/  FADD R32, R45, R44.reuse ;  /* 0x0000002c2d207221 */ /* 0x100fe20000000000 */
[--C-:B------:R-:W-:Y:S01]  /*0ce0*/  FADD R33, R33, R44.reuse ;  /* 0x0000002c21217221 */ /* 0x100fe20000000000 */
[----:B------:R-:W-:Y:S01]  /*0cf0*/  FADD R35, R35, R44 ;  /* 0x0000002c23237221 */ /* 0x000fe20000000000 */
[----:B------:R-:W-:Y:S01]  /*0d00*/  FADD R8, R20, R8 ;  /* 0x0000000814087221 */ /* 0x000fe20000000000 */
[----:B------:R-:W-:Y:S02]  /*0d10*/  SEL R11, R12, RZ, P5 ;  /* 0x000000ff0c0b7207 */ /* 0x000fe40002800000 */
[----:B------:R-:W-:Y:S02]  /*0d20*/  SEL R7, R13, RZ, P6 ;  /* 0x000000ff0d077207 */ /* 0x000fe40003000000 */
[----:B------:R-:W-:Y:S02]  /*0d30*/  SEL R12, R43, RZ, P1 ;  /* 0x000000ff2b0c7207 */ /* 0x000fe40000800000 */
[C---:B------:R-:W-:Y:S01]  /*0d40*/  FSETP.GEU.AND P6, PT, R22.reuse, -R14, PT ;  /* 0x8000000e1600720b */ /* 0x040fe20003fce000 */
[----:B------:R-:W-:Y:S01]  /*0d50*/  FADD R14, R22, R14 ;  /* 0x0000000e160e7221 */ /* 0x000fe20000000000 */
[C---:B------:R-:W-:Y:S01]  /*0d60*/  FSETP.GEU.AND P1, PT, R23.reuse, -R15, PT ;  /* 0x8000000f1700720b */ /* 0x040fe20003f2e000 */
[----:B------:R-:W-:Y:S01]  /*0d70*/  FADD R15, R23, R15 ;  /* 0x0000000f170f7221 */ /* 0x000fe20000000000 */
[----:B------:R1:W-:Y:S01]  /*0d80*/  @!P3 STG.E.128 desc[UR6][R38.64], R32 ;  /* 0x000000202600b986 */ /* 0x0003e2000c101d06 */
[----:B------:R-:W-:Y:S01]  /*0d90*/  SEL R8, R8, RZ, P2 ;  /* 0x000000ff08087207 */ /* 0x000fe20001000000 */
[C---:B------:R-:W-:Y:S01]  /*0da0*/  FADD R44, R20.reuse, R16 ;  /* 0x00000010142c7221 */ /* 0x040fe20000000000 */
[----:B------:R-:W-:Y:S01]  /*0db0*/  FSETP.GEU.AND P3, PT, R20, -R16, PT ;  /* 0x800000101400720b */ /* 0x000fe20003f6e000 */
[C---:B------:R-:W-:Y:S01]  /*0dc0*/  FADD R27, R21.reuse, R17 ;  /* 0x00000011151b7221 */ /* 0x040fe20000000000 */
[----:B------:R-:W-:Y:S01]  /*0dd0*/  FSETP.GEU.AND P2, PT, R21, -R17, PT ;  /* 0x800000111500720b */ /* 0x000fe20003f4e000 */
[----:B0-----:R-:W-:Y:S01]  /*0de0*/  IMAD.WIDE R16, R40, 0x4, R2 ;  /* 0x0000000428107825 */ /* 0x001fe200078e0202 */
[----:B------:R-:W-:-:S02]  /*0df0*/  SEL R13, R26, RZ, P4 ;  /* 0x000000ff1a0d7207 */ /* 0x000fc40002000000 */
[----:B------:R-:W-:Y:S01]  /*0e00*/  SEL R14, R14, RZ, P6 ;  /* 0x000000ff0e0e7207 */ /* 0x000fe20003000000 */
[----:B------:R-:W-:Y:S01]  /*0e10*/  IMAD.WIDE R20, R0, 0x4, R2 ;  /* 0x0000000400147825 */ /* 0x000fe200078e0202 */
[----:B------:R-:W-:-:S03]  /*0e20*/  SEL R15, R15, RZ, P1 ;  /* 0x000000ff0f0f7207 */ /* 0x000fc60000800000 */
[----:B------:R-:W-:Y:S01]  /*0e30*/  IMAD.WIDE R24, R41, 0x4, R2 ;  /* 0x0000000429187825 */ /* 0x000fe200078e0202 */
[----:B------:R-:W-:-:S03]  /*0e40*/  FSETP.GEU.AND P5, PT, R22, -R18, PT ;  /* 0x800000121600720b */ /* 0x000fc60003fae000 */
[----:B------:R-:W-:Y:S01]  /*0e50*/  FADD R18, R22, R18 ;  /* 0x0000001216127221 */ /* 0x000fe20000000000 */
[C---:B------:R-:W-:Y:S01]  /*0e60*/  FSETP.GEU.AND P4, PT, R23.reuse, -R19, PT ;  /* 0x800000131700720b */ /* 0x040fe20003f8e000 */
[----:B------:R-:W-:Y:S01]  /*0e70*/  FADD R19, R23, R19 ;  /* 0x0000001317137221 */ /* 0x000fe20000000000 */
[----:B------:R1:W-:Y:S04]  /*0e80*/  @!P0 STG.E.128 desc[UR6][R16.64], R8 ;  /* 0x0000000810008986 */ /* 0x0003e8000c101d06 */
[----:B------:R1:W-:Y:S01]  /*0e90*/  @!P0 STG.E.128 desc[UR6][R20.64], R4 ;  /* 0x0000000414008986 */ /* 0x0003e2000c101d06 */
[----:B------:R-:W-:-:S03]  /*0ea0*/  IMAD.WIDE R2, R42, 0x4, R2 ;  /* 0x000000042a027825 */ /* 0x000fc600078e0202 */
[----:B------:R1:W-:Y:S01]  /*0eb0*/  @!P0 STG.E.128 desc[UR6][R24.64], R12 ;  /* 0x0000000c18008986 */ /* 0x0003e2000c101d06 */
[----:B------:R-:W-:Y:S02]  /*0ec0*/  SEL R44, R44, RZ, P3 ;  /* 0x000000ff2c2c7207 */ /* 0x000fe40001800000 */
[----:B------:R-:W-:Y:S02]  /*0ed0*/  SEL R45, R27, RZ, P2 ;  /* 0x000000ff1b2d7207 */ /* 0x000fe40001000000 */
[----:B------:R-:W-:Y:S02]  /*0ee0*/  SEL R46, R18, RZ, P5 ;  /* 0x000000ff122e7207 */ /* 0x000fe40002800000 */
[----:B------:R-:W-:Y:S01]  /*0ef0*/  SEL R47, R19, RZ, P4 ;  /* 0x000000ff132f7207 */ /* 0x000fe20002000000 */
[----:B------:R-:W-:Y:S06]  /*0f00*/  @P0 EXIT ;  /* 0x000000000000094d */ /* 0x000fec0003800000 */
[----:B------:R-:W-:Y:S01]  /*0f10*/  STG.E.128 desc[UR6][R2.64], R44 ;  /* 0x0000002c02007986 */ /* 0x000fe2000c101d06 */
[----:B------:R-:W-:Y:S05]  /*0f20*/  EXIT ;  /* 0x000000000000794d */ /* 0x000fea0003800000 */
.L_x_0:
[----:B------:R-:W-:-:S00]  /*0f30*/  BRA `(.L_x_0) ;  /* 0xfffffffc00fc7947 */ /* 0x000fc0000383ffff */
[----:B------:R-:W-:-:S00]  /*0f40*/  NOP ;  /* 0x0000000000007918 */ /* 0x000fc00000000000 */
        /* <DEDUP_REMOVED lines=11> */
.L_x_1:


//--------------------- .nv.shared.triton_poi_fused_convolution_relu_3 --------------------------
	.section	.nv.shared.triton_poi_fused_convolution_relu_3,"aw",@nobits
	.sectionflags	@""
	.align	16
	.zero		1024


//--------------------- .nv.constant0.triton_poi_fused_convolution_relu_3 --------------------------
	.section	.nv.constant0.triton_poi_fused_convolution_relu_3,"a",@progbits
	.sectionflags	@""
	.align	4
.nv.constant0.triton_poi_fused_convolution_relu_3:
	.zero		568
